//
// Generated by NVIDIA NVVM Compiler
//
// Compiler Build ID: CL-36424714
// Cuda compilation tools, release 13.0, V13.0.88
// Based on NVVM 20.0.0
//

.version 9.0
.target sm_100
.address_size 64

	// .globl	_Z17convolve2d_kernelPKfS0_Pf12Conv2DParams

.visible .entry _Z17convolve2d_kernelPKfS0_Pf12Conv2DParams(
	.param .u64 .ptr .align 1 _Z17convolve2d_kernelPKfS0_Pf12Conv2DParams_param_0,
	.param .u64 .ptr .align 1 _Z17convolve2d_kernelPKfS0_Pf12Conv2DParams_param_1,
	.param .u64 .ptr .align 1 _Z17convolve2d_kernelPKfS0_Pf12Conv2DParams_param_2,
	.param .align 4 .b8 _Z17convolve2d_kernelPKfS0_Pf12Conv2DParams_param_3[48]
)
{
	.reg .pred 	%p<100>;
	.reg .b32 	%r<96>;
	.reg .b32 	%f<120>;
	.reg .b64 	%rd<25>;

	ld.param.u32 	%r42, [_Z17convolve2d_kernelPKfS0_Pf12Conv2DParams_param_3+44];
	ld.param.u32 	%r41, [_Z17convolve2d_kernelPKfS0_Pf12Conv2DParams_param_3+40];
	ld.param.u32 	%r40, [_Z17convolve2d_kernelPKfS0_Pf12Conv2DParams_param_3+36];
	ld.param.u32 	%r39, [_Z17convolve2d_kernelPKfS0_Pf12Conv2DParams_param_3+32];
	ld.param.u32 	%r37, [_Z17convolve2d_kernelPKfS0_Pf12Conv2DParams_param_3+24];
	ld.param.u32 	%r36, [_Z17convolve2d_kernelPKfS0_Pf12Conv2DParams_param_3+20];
	ld.param.u32 	%r35, [_Z17convolve2d_kernelPKfS0_Pf12Conv2DParams_param_3+16];
	ld.param.u32 	%r32, [_Z17convolve2d_kernelPKfS0_Pf12Conv2DParams_param_3+4];
	ld.param.u32 	%r31, [_Z17convolve2d_kernelPKfS0_Pf12Conv2DParams_param_3];
	ld.param.u32 	%r38, [_Z17convolve2d_kernelPKfS0_Pf12Conv2DParams_param_3+28];
	ld.param.u32 	%r33, [_Z17convolve2d_kernelPKfS0_Pf12Conv2DParams_param_3+8];
	ld.param.u64 	%rd10, [_Z17convolve2d_kernelPKfS0_Pf12Conv2DParams_param_0];
	ld.param.u64 	%rd11, [_Z17convolve2d_kernelPKfS0_Pf12Conv2DParams_param_1];
	ld.param.u64 	%rd9, [_Z17convolve2d_kernelPKfS0_Pf12Conv2DParams_param_2];
	ld.param.u32 	%r43, [_Z17convolve2d_kernelPKfS0_Pf12Conv2DParams_param_3+12];
	cvta.to.global.u64 	%rd1, %rd10;
	cvta.to.global.u64 	%rd2, %rd11;
	mov.u32 	%r44, %tid.x;
	mov.u32 	%r45, %ctaid.x;
	mov.u32 	%r46, %ntid.x;
	mad.lo.s32 	%r8, %r45, %r46, %r44;
	mov.u32 	%r47, %tid.y;
	mov.u32 	%r48, %ctaid.y;
	mov.u32 	%r49, %ntid.y;
	mad.lo.s32 	%r9, %r48, %r49, %r47;
	mov.u32 	%r50, %tid.z;
	mov.u32 	%r51, %ctaid.z;
	mov.u32 	%r52, %ntid.z;
	mad.lo.s32 	%r53, %r51, %r52, %r50;
	setp.ge.s32 	%p2, %r9, %r33;
	setp.ge.s32 	%p3, %r53, %r43;
	or.pred  	%p4, %p2, %p3;
	setp.ge.s32 	%p5, %r8, %r38;
	or.pred  	%p6, %p5, %p4;
	mov.f32 	%f118, 0f00000000;
	@%p6 bra 	$L__BB0_49;
	mul.lo.s32 	%r54, %r40, %r53;
	sub.s32 	%r11, %r54, %r42;
	setp.lt.s32 	%p7, %r37, 1;
	@%p7 bra 	$L__BB0_48;
	min.s32 	%r55, %r35, %r36;
	setp.lt.s32 	%p8, %r55, 1;
	@%p8 bra 	$L__BB0_48;
	and.b32  	%r12, %r36, 7;
	and.b32  	%r13, %r36, 2147483640;
	mov.f32 	%f118, 0f00000000;
	mov.b32 	%r90, 0;
	mul.lo.s32 	%r61, %r39, %r9;
	sub.s32 	%r62, %r61, %r41;
$L__BB0_4:
	mov.b32 	%r91, 0;
$L__BB0_5:
	setp.lt.u32 	%p9, %r36, 8;
	mad.lo.s32 	%r59, %r37, %r8, %r90;
	mad.lo.s32 	%r60, %r59, %r35, %r91;
	mul.lo.s32 	%r16, %r60, %r36;
	add.s32 	%r63, %r91, %r62;
	setp.gt.s32 	%p10, %r63, -1;
	setp.lt.s32 	%p11, %r63, %r31;
	and.pred  	%p1, %p10, %p11;
	mad.lo.s32 	%r64, %r90, %r31, %r63;
	mul.lo.s32 	%r17, %r64, %r32;
	mov.b32 	%r94, 0;
	@%p9 bra 	$L__BB0_24;
	mov.b32 	%r92, 0;
$L__BB0_7:
	.pragma "nounroll";
	add.s32 	%r66, %r92, %r16;
	mul.wide.s32 	%rd12, %r66, 4;
	add.s64 	%rd3, %rd2, %rd12;
	ld.global.f32 	%f4, [%rd3];
	add.s32 	%r19, %r92, %r11;
	setp.gt.s32 	%p12, %r19, -1;
	setp.lt.s32 	%p13, %r19, %r32;
	and.pred  	%p14, %p12, %p13;
	and.pred  	%p16, %p1, %p14;
	add.s32 	%r67, %r19, %r17;
	mul.wide.s32 	%rd13, %r67, 4;
	add.s64 	%rd4, %rd1, %rd13;
	mov.f32 	%f97, 0f00000000;
	not.pred 	%p17, %p16;
	@%p17 bra 	$L__BB0_9;
	ld.global.f32 	%f97, [%rd4];
$L__BB0_9:
	fma.rn.f32 	%f7, %f4, %f97, %f118;
	ld.global.f32 	%f8, [%rd3+4];
	add.s32 	%r68, %r19, 1;
	setp.gt.s32 	%p18, %r68, -1;
	setp.lt.s32 	%p19, %r68, %r32;
	and.pred  	%p20, %p18, %p19;
	and.pred  	%p21, %p1, %p20;
	mov.f32 	%f98, 0f00000000;
	not.pred 	%p22, %p21;
	@%p22 bra 	$L__BB0_11;
	ld.global.f32 	%f98, [%rd4+4];
$L__BB0_11:
	fma.rn.f32 	%f11, %f8, %f98, %f7;
	ld.global.f32 	%f12, [%rd3+8];
	add.s32 	%r69, %r19, 2;
	setp.gt.s32 	%p23, %r69, -1;
	setp.lt.s32 	%p24, %r69, %r32;
	and.pred  	%p25, %p23, %p24;
	and.pred  	%p26, %p1, %p25;
	mov.f32 	%f99, 0f00000000;
	not.pred 	%p27, %p26;
	@%p27 bra 	$L__BB0_13;
	ld.global.f32 	%f99, [%rd4+8];
$L__BB0_13:
	fma.rn.f32 	%f15, %f12, %f99, %f11;
	ld.global.f32 	%f16, [%rd3+12];
	add.s32 	%r70, %r19, 3;
	setp.gt.s32 	%p28, %r70, -1;
	setp.lt.s32 	%p29, %r70, %r32;
	and.pred  	%p30, %p28, %p29;
	and.pred  	%p31, %p1, %p30;
	mov.f32 	%f100, 0f00000000;
	not.pred 	%p32, %p31;
	@%p32 bra 	$L__BB0_15;
	ld.global.f32 	%f100, [%rd4+12];
$L__BB0_15:
	fma.rn.f32 	%f19, %f16, %f100, %f15;
	ld.global.f32 	%f20, [%rd3+16];
	add.s32 	%r71, %r19, 4;
	setp.gt.s32 	%p33, %r71, -1;
	setp.lt.s32 	%p34, %r71, %r32;
	and.pred  	%p35, %p33, %p34;
	and.pred  	%p36, %p1, %p35;
	mov.f32 	%f101, 0f00000000;
	not.pred 	%p37, %p36;
	@%p37 bra 	$L__BB0_17;
	ld.global.f32 	%f101, [%rd4+16];
$L__BB0_17:
	fma.rn.f32 	%f23, %f20, %f101, %f19;
	ld.global.f32 	%f24, [%rd3+20];
	add.s32 	%r72, %r19, 5;
	setp.gt.s32 	%p38, %r72, -1;
	setp.lt.s32 	%p39, %r72, %r32;
	and.pred  	%p40, %p38, %p39;
	and.pred  	%p41, %p1, %p40;
	mov.f32 	%f102, 0f00000000;
	not.pred 	%p42, %p41;
	@%p42 bra 	$L__BB0_19;
	ld.global.f32 	%f102, [%rd4+20];
$L__BB0_19:
	fma.rn.f32 	%f27, %f24, %f102, %f23;
	ld.global.f32 	%f28, [%rd3+24];
	add.s32 	%r73, %r19, 6;
	setp.gt.s32 	%p43, %r73, -1;
	setp.lt.s32 	%p44, %r73, %r32;
	and.pred  	%p45, %p43, %p44;
	and.pred  	%p46, %p1, %p45;
	mov.f32 	%f103, 0f00000000;
	not.pred 	%p47, %p46;
	@%p47 bra 	$L__BB0_21;
	ld.global.f32 	%f103, [%rd4+24];
$L__BB0_21:
	fma.rn.f32 	%f31, %f28, %f103, %f27;
	ld.global.f32 	%f32, [%rd3+28];
	add.s32 	%r74, %r19, 7;
	setp.gt.s32 	%p48, %r74, -1;
	setp.lt.s32 	%p49, %r74, %r32;
	and.pred  	%p50, %p48, %p49;
	and.pred  	%p51, %p1, %p50;
	mov.f32 	%f104, 0f00000000;
	not.pred 	%p52, %p51;
	@%p52 bra 	$L__BB0_23;
	ld.global.f32 	%f104, [%rd4+28];
$L__BB0_23:
	fma.rn.f32 	%f118, %f32, %f104, %f31;
	add.s32 	%r92, %r92, 8;
	setp.ne.s32 	%p53, %r92, %r13;
	mov.u32 	%r94, %r13;
	@%p53 bra 	$L__BB0_7;
$L__BB0_24:
	setp.eq.s32 	%p54, %r12, 0;
	@%p54 bra 	$L__BB0_46;
	add.s32 	%r75, %r12, -1;
	setp.lt.u32 	%p55, %r75, 3;
	@%p55 bra 	$L__BB0_35;
	add.s32 	%r76, %r94, %r16;
	mul.wide.s32 	%rd14, %r76, 4;
	add.s64 	%rd5, %rd2, %rd14;
	ld.global.f32 	%f38, [%rd5];
	add.s32 	%r22, %r94, %r11;
	setp.gt.s32 	%p56, %r22, -1;
	setp.lt.s32 	%p57, %r22, %r32;
	and.pred  	%p58, %p56, %p57;
	and.pred  	%p60, %p1, %p58;
	add.s32 	%r77, %r22, %r17;
	mul.wide.s32 	%rd15, %r77, 4;
	add.s64 	%rd6, %rd1, %rd15;
	mov.f32 	%f107, 0f00000000;
	not.pred 	%p61, %p60;
	@%p61 bra 	$L__BB0_28;
	ld.global.f32 	%f107, [%rd6];
$L__BB0_28:
	fma.rn.f32 	%f41, %f38, %f107, %f118;
	ld.global.f32 	%f42, [%rd5+4];
	add.s32 	%r78, %r22, 1;
	setp.gt.s32 	%p62, %r78, -1;
	setp.lt.s32 	%p63, %r78, %r32;
	and.pred  	%p64, %p62, %p63;
	and.pred  	%p65, %p1, %p64;
	mov.f32 	%f108, 0f00000000;
	not.pred 	%p66, %p65;
	@%p66 bra 	$L__BB0_30;
	ld.global.f32 	%f108, [%rd6+4];
$L__BB0_30:
	fma.rn.f32 	%f45, %f42, %f108, %f41;
	ld.global.f32 	%f46, [%rd5+8];
	add.s32 	%r79, %r22, 2;
	setp.gt.s32 	%p67, %r79, -1;
	setp.lt.s32 	%p68, %r79, %r32;
	and.pred  	%p69, %p67, %p68;
	and.pred  	%p70, %p1, %p69;
	mov.f32 	%f109, 0f00000000;
	not.pred 	%p71, %p70;
	@%p71 bra 	$L__BB0_32;
	ld.global.f32 	%f109, [%rd6+8];
$L__BB0_32:
	fma.rn.f32 	%f49, %f46, %f109, %f45;
	ld.global.f32 	%f50, [%rd5+12];
	add.s32 	%r80, %r22, 3;
	setp.gt.s32 	%p72, %r80, -1;
	setp.lt.s32 	%p73, %r80, %r32;
	and.pred  	%p74, %p72, %p73;
	and.pred  	%p75, %p1, %p74;
	mov.f32 	%f110, 0f00000000;
	not.pred 	%p76, %p75;
	@%p76 bra 	$L__BB0_34;
	ld.global.f32 	%f110, [%rd6+12];
$L__BB0_34:
	fma.rn.f32 	%f118, %f50, %f110, %f49;
	add.s32 	%r94, %r94, 4;
$L__BB0_35:
	and.b32  	%r81, %r36, 3;
	setp.eq.s32 	%p77, %r81, 0;
	@%p77 bra 	$L__BB0_46;
	setp.eq.s32 	%p78, %r81, 1;
	@%p78 bra 	$L__BB0_42;
	add.s32 	%r82, %r94, %r16;
	mul.wide.s32 	%rd16, %r82, 4;
	add.s64 	%rd7, %rd2, %rd16;
	ld.global.f32 	%f56, [%rd7];
	add.s32 	%r25, %r94, %r11;
	setp.gt.s32 	%p79, %r25, -1;
	setp.lt.s32 	%p80, %r25, %r32;
	and.pred  	%p81, %p79, %p80;
	and.pred  	%p83, %p1, %p81;
	add.s32 	%r83, %r25, %r17;
	mul.wide.s32 	%rd17, %r83, 4;
	add.s64 	%rd8, %rd1, %rd17;
	mov.f32 	%f113, 0f00000000;
	not.pred 	%p84, %p83;
	@%p84 bra 	$L__BB0_39;
	ld.global.f32 	%f113, [%rd8];
$L__BB0_39:
	fma.rn.f32 	%f59, %f56, %f113, %f118;
	ld.global.f32 	%f60, [%rd7+4];
	add.s32 	%r84, %r25, 1;
	setp.gt.s32 	%p85, %r84, -1;
	setp.lt.s32 	%p86, %r84, %r32;
	and.pred  	%p87, %p85, %p86;
	and.pred  	%p88, %p1, %p87;
	mov.f32 	%f114, 0f00000000;
	not.pred 	%p89, %p88;
	@%p89 bra 	$L__BB0_41;
	ld.global.f32 	%f114, [%rd8+4];
$L__BB0_41:
	fma.rn.f32 	%f118, %f60, %f114, %f59;
	add.s32 	%r94, %r94, 2;
$L__BB0_42:
	and.b32  	%r85, %r36, 1;
	setp.eq.b32 	%p90, %r85, 1;
	not.pred 	%p91, %p90;
	@%p91 bra 	$L__BB0_46;
	add.s32 	%r86, %r94, %r16;
	mul.wide.s32 	%rd18, %r86, 4;
	add.s64 	%rd19, %rd2, %rd18;
	ld.global.f32 	%f66, [%rd19];
	add.s32 	%r28, %r94, %r11;
	setp.gt.s32 	%p92, %r28, -1;
	setp.lt.s32 	%p93, %r28, %r32;
	and.pred  	%p94, %p92, %p93;
	and.pred  	%p96, %p1, %p94;
	mov.f32 	%f117, 0f00000000;
	not.pred 	%p97, %p96;
	@%p97 bra 	$L__BB0_45;
	add.s32 	%r87, %r28, %r17;
	mul.wide.s32 	%rd20, %r87, 4;
	add.s64 	%rd21, %rd1, %rd20;
	ld.global.f32 	%f117, [%rd21];
$L__BB0_45:
	fma.rn.f32 	%f118, %f66, %f117, %f118;
$L__BB0_46:
	add.s32 	%r91, %r91, 1;
	setp.ne.s32 	%p98, %r91, %r35;
	@%p98 bra 	$L__BB0_5;
	add.s32 	%r90, %r90, 1;
	setp.ne.s32 	%p99, %r90, %r37;
	@%p99 bra 	$L__BB0_4;
$L__BB0_48:
	mad.lo.s32 	%r88, %r33, %r8, %r9;
	mad.lo.s32 	%r89, %r88, %r43, %r53;
	cvta.to.global.u64 	%rd22, %rd9;
	mul.wide.s32 	%rd23, %r89, 4;
	add.s64 	%rd24, %rd22, %rd23;
	st.global.f32 	[%rd24], %f118;
$L__BB0_49:
	ret;

}


// ===== COMPILED SASS (sm_100) =====

	.target	sm_100

	.elftype	@"ET_EXEC"


//--------------------- .note.nv.tkinfo           --------------------------
	.section	.note.nv.tkinfo,"",@"SHT_NOTE"
	.sectionflags	@"SHF_NOTE_NV_TKINFO"
	.tkinfo
        /*0018*/ 	.word	0x00000002
        /*0030*/ 	.string	""
        /*0030*/ 	.string	"ptxas"
        /*0030*/ 	.string	"Cuda compilation tools, release 13.0, V13.0.88"
        /*0030*/ 	.string	"Build cuda_13.0.r13.0/compiler.36424714_0"
        /*0030*/ 	.string	"-arch sm_100 -m 64 "



//--------------------- .note.nv.cuinfo           --------------------------
	.section	.note.nv.cuinfo,"",@"SHT_NOTE"
	.sectionflags	@"SHF_NOTE_NV_CUINFO"
        /*0018*/ 	.short	0x0002
        /*001a*/ 	.short	0x0064
        /*001c*/ 	.short	0x0082
	.zero		2


//--------------------- .nv.info                  --------------------------
	.section	.nv.info,"",@"SHT_CUDA_INFO"
	.align	4


	//----- nvinfo : EIATTR_REGCOUNT
	.align		4
        /*0000*/ 	.byte	0x04, 0x2f
        /*0002*/ 	.short	(.L_1 - .L_0)
	.align		4
.L_0:
        /*0004*/ 	.word	index@(_Z17convolve2d_kernelPKfS0_Pf12Conv2DParams)
        /*0008*/ 	.word	0x0000001d


	//----- nvinfo : EIATTR_FRAME_SIZE
	.align		4
.L_1:
        /*000c*/ 	.byte	0x04, 0x11
        /*000e*/ 	.short	(.L_3 - .L_2)
	.align		4
.L_2:
        /*0010*/ 	.word	index@(_Z17convolve2d_kernelPKfS0_Pf12Conv2DParams)
        /*0014*/ 	.word	0x00000000


	//----- nvinfo : EIATTR_MIN_STACK_SIZE
	.align		4
.L_3:
        /*0018*/ 	.byte	0x04, 0x12
        /*001a*/ 	.short	(.L_5 - .L_4)
	.align		4
.L_4:
        /*001c*/ 	.word	index@(_Z17convolve2d_kernelPKfS0_Pf12Conv2DParams)
        /*0020*/ 	.word	0x00000000
.L_5:


//--------------------- .nv.compat                --------------------------
	.section	.nv.compat,"",@"SHT_CUDA_COMPAT_INFO"
	.align	4
        /*0000*/ 	.byte	0x02, 0x09, 0x00, 0x00, 0x02, 0x02, 0x01, 0x00, 0x02, 0x05, 0x05, 0x00, 0x03, 0x07, 0x01, 0x01
        /*0010*/ 	.byte	0x02, 0x03, 0x00, 0x00, 0x02, 0x06, 0x01, 0x00, 0x04, 0x0b, 0x08, 0x00, 0x09, 0x00, 0x00, 0x00
        /*0020*/ 	.byte	0x00, 0x00, 0x00, 0x00


//--------------------- .nv.info._Z17convolve2d_kernelPKfS0_Pf12Conv2DParams --------------------------
	.section	.nv.info._Z17convolve2d_kernelPKfS0_Pf12Conv2DParams,"",@"SHT_CUDA_INFO"
	.sectionflags	@""
	.align	4


	//----- nvinfo : EIATTR_CUDA_API_VERSION
	.align		4
        /*0000*/ 	.byte	0x04, 0x37
        /*0002*/ 	.short	(.L_7 - .L_6)
.L_6:
        /*0004*/ 	.word	0x00000082


	//----- nvinfo : EIATTR_KPARAM_INFO
	.align		4
.L_7:
        /*0008*/ 	.byte	0x04, 0x17
        /*000a*/ 	.short	(.L_9 - .L_8)
.L_8:
        /*000c*/ 	.word	0x00000000
        /*0010*/ 	.short	0x0003
        /*0012*/ 	.short	0x0018
        /*0014*/ 	.byte	0x00, 0xf0, 0xc1, 0x00


	//----- nvinfo : EIATTR_KPARAM_INFO
	.align		4
.L_9:
        /*0018*/ 	.byte	0x04, 0x17
        /*001a*/ 	.short	(.L_11 - .L_10)
.L_10:
        /*001c*/ 	.word	0x00000000
        /*0020*/ 	.short	0x0002
        /*0022*/ 	.short	0x0010
        /*0024*/ 	.byte	0x00, 0xf5, 0x21, 0x00


	//----- nvinfo : EIATTR_KPARAM_INFO
	.align		4
.L_11:
        /*0028*/ 	.byte	0x04, 0x17
        /*002a*/ 	.short	(.L_13 - .L_12)
.L_12:
        /*002c*/ 	.word	0x00000000
        /*0030*/ 	.short	0x0001
        /*0032*/ 	.short	0x0008
        /*0034*/ 	.byte	0x00, 0xf5, 0x21, 0x00


	//----- nvinfo : EIATTR_KPARAM_INFO
	.align		4
.L_13:
        /*0038*/ 	.byte	0x04, 0x17
        /*003a*/ 	.short	(.L_15 - .L_14)
.L_14:
        /*003c*/ 	.word	0x00000000
        /*0040*/ 	.short	0x0000
        /*0042*/ 	.short	0x0000
        /*0044*/ 	.byte	0x00, 0xf5, 0x21, 0x00


	//----- nvinfo : EIATTR_SPARSE_MMA_MASK
	.align		4
.L_15:
        /*0048*/ 	.byte	0x03, 0x50
        /*004a*/ 	.short	0x0000


	//----- nvinfo : EIATTR_MAXREG_COUNT
	.align		4
        /*004c*/ 	.byte	0x03, 0x1b
        /*004e*/ 	.short	0x00ff


	//----- nvinfo : EIATTR_MERCURY_ISA_VERSION
	.align		4
        /*0050*/ 	.byte	0x03, 0x5f
        /*0052*/ 	.short	0x0101


	//----- nvinfo : EIATTR_VRC_CTA_INIT_COUNT
	.align		4
        /*0054*/ 	.byte	0x02, 0x4a
	.zero		1
	.zero		1


	//----- nvinfo : EIATTR_EXIT_INSTR_OFFSETS
	.align		4
        /*0058*/ 	.byte	0x04, 0x1c
        /*005a*/ 	.short	(.L_17 - .L_16)


	//   ....[0]....
.L_16:
        /*005c*/ 	.word	0x00000120


	//   ....[1]....
        /*0060*/ 	.word	0x00000e50


	//----- nvinfo : EIATTR_CBANK_PARAM_SIZE
	.align		4
.L_17:
        /*0064*/ 	.byte	0x03, 0x19
        /*0066*/ 	.short	0x0048


	//----- nvinfo : EIATTR_PARAM_CBANK
	.align		4
        /*0068*/ 	.byte	0x04, 0x0a
        /*006a*/ 	.short	(.L_19 - .L_18)
	.align		4
.L_18:
        /*006c*/ 	.word	index@(.nv.constant0._Z17convolve2d_kernelPKfS0_Pf12Conv2DParams)
        /*0070*/ 	.short	0x0380
        /*0072*/ 	.short	0x0048


	//----- nvinfo : EIATTR_SW_WAR
	.align		4
.L_19:
        /*0074*/ 	.byte	0x04, 0x36
        /*0076*/ 	.short	(.L_21 - .L_20)
.L_20:
        /*0078*/ 	.word	0x00000008
.L_21:


//--------------------- .nv.callgraph             --------------------------
	.section	.nv.callgraph,"",@"SHT_CUDA_CALLGRAPH"
	.align	4
	.sectionentsize	8
	.align		4
        /*0000*/ 	.word	0x00000000
	.align		4
        /*0004*/ 	.word	0xffffffff
	.align		4
        /*0008*/ 	.word	0x00000000
	.align		4
        /*000c*/ 	.word	0xfffffffe
	.align		4
        /*0010*/ 	.word	0x00000000
	.align		4
        /*0014*/ 	.word	0xfffffffd
	.align		4
        /*0018*/ 	.word	0x00000000
	.align		4
        /*001c*/ 	.word	0xfffffffc


//--------------------- .text._Z17convolve2d_kernelPKfS0_Pf12Conv2DParams --------------------------
	.section	.text._Z17convolve2d_kernelPKfS0_Pf12Conv2DParams,"ax",@progbits
	.align	128
        .global         _Z17convolve2d_kernelPKfS0_Pf12Conv2DParams
        .type           _Z17convolve2d_kernelPKfS0_Pf12Conv2DParams,@function
        .size           _Z17convolve2d_kernelPKfS0_Pf12Conv2DParams,(.L_x_9 - _Z17convolve2d_kernelPKfS0_Pf12Conv2DParams)
        .other          _Z17convolve2d_kernelPKfS0_Pf12Conv2DParams,@"STO_CUDA_ENTRY STV_DEFAULT"
_Z17convolve2d_kernelPKfS0_Pf12Conv2DParams:
.text._Z17convolve2d_kernelPKfS0_Pf12Conv2DParams:
[----:B------:R-:W-:Y:S01]  /*0000*/  LDC R1, c[0x0][0x37c] ;  /* 0x0000df00ff017b82 */ /* 0x000fe20000000800 */
[----:B------:R-:W0:Y:S07]  /*0010*/  S2R R0, SR_TID.Z ;  /* 0x0000000000007919 */ /* 0x000e2e0000002300 */
[----:B------:R-:W1:Y:S01]  /*0020*/  LDC R2, c[0x0][0x360] ;  /* 0x0000d800ff027b82 */ /* 0x000e620000000800 */
[----:B------:R-:W2:Y:S01]  /*0030*/  LDCU.64 UR8, c[0x0][0x3a0] ;  /* 0x00007400ff0877ac */ /* 0x000ea20008000a00 */
[----:B------:R-:W3:Y:S01]  /*0040*/  S2R R12, SR_TID.Y ;  /* 0x00000000000c7919 */ /* 0x000ee20000002200 */
[----:B------:R-:W4:Y:S01]  /*0050*/  LDCU UR7, c[0x0][0x3b4] ;  /* 0x00007680ff0777ac */ /* 0x000f220008000800 */
[----:B------:R-:W1:Y:S04]  /*0060*/  S2R R13, SR_TID.X ;  /* 0x00000000000d7919 */ /* 0x000e680000002100 */
[----:B------:R-:W3:Y:S08]  /*0070*/  LDC R3, c[0x0][0x364] ;  /* 0x0000d900ff037b82 */ /* 0x000ef00000000800 */
[----:B------:R-:W0:Y:S08]  /*0080*/  S2UR UR6, SR_CTAID.Z ;  /* 0x00000000000679c3 */ /* 0x000e300000002700 */
[----:B------:R-:W0:Y:S08]  /*0090*/  LDC R5, c[0x0][0x368] ;  /* 0x0000da00ff057b82 */ /* 0x000e300000000800 */
[----:B------:R-:W3:Y:S08]  /*00a0*/  S2UR UR5, SR_CTAID.Y ;  /* 0x00000000000579c3 */ /* 0x000ef00000002600 */
[----:B------:R-:W1:Y:S01]  /*00b0*/  S2UR UR4, SR_CTAID.X ;  /* 0x00000000000479c3 */ /* 0x000e620000002500 */
[----:B0-----:R-:W-:-:S05]  /*00c0*/  IMAD R0, R5, UR6, R0 ;  /* 0x0000000605007c24 */ /* 0x001fca000f8e0200 */
[----:B--2---:R-:W-:Y:S01]  /*00d0*/  ISETP.GE.AND P0, PT, R0, UR9, PT ;  /* 0x0000000900007c0c */ /* 0x004fe2000bf06270 */
[----:B---3--:R-:W-:-:S05]  /*00e0*/  IMAD R12, R3, UR5, R12 ;  /* 0x00000005030c7c24 */ /* 0x008fca000f8e020c */
[----:B------:R-:W-:Y:S01]  /*00f0*/  ISETP.GE.OR P0, PT, R12, UR8, P0 ;  /* 0x000000080c007c0c */ /* 0x000fe20008706670 */
[----:B-1----:R-:W-:-:S05]  /*0100*/  IMAD R13, R2, UR4, R13 ;  /* 0x00000004020d7c24 */ /* 0x002fca000f8e020d */
[----:B----4-:R-:W-:-:S13]  /*0110*/  ISETP.GE.OR P0, PT, R13, UR7, P0 ;  /* 0x000000070d007c0c */ /* 0x010fda0008706670 */
[----:B------:R-:W-:Y:S05]  /*0120*/  @P0 EXIT ;  /* 0x000000000000094d */ /* 0x000fea0003800000 */
[----:B------:R-:W0:Y:S01]  /*0130*/  LDCU.64 UR4, c[0x0][0x3a8] ;  /* 0x00007500ff0477ac */ /* 0x000e220008000a00 */
[----:B------:R-:W1:Y:S01]  /*0140*/  LDC R15, c[0x0][0x3c4] ;  /* 0x0000f100ff0f7b82 */ /* 0x000e620000000800 */
[----:B------:R-:W-:Y:S01]  /*0150*/  IMAD.MOV.U32 R17, RZ, RZ, RZ ;  /* 0x000000ffff117224 */ /* 0x000fe200078e00ff */
[----:B------:R-:W2:Y:S01]  /*0160*/  LDCU UR7, c[0x0][0x3b0] ;  /* 0x00007600ff0777ac */ /* 0x000ea20008000800 */
[----:B------:R-:W1:Y:S01]  /*0170*/  LDCU UR6, c[0x0][0x3bc] ;  /* 0x00007780ff0677ac */ /* 0x000e620008000800 */
[----:B------:R-:W3:Y:S01]  /*0180*/  LDCU.64 UR10, c[0x0][0x358] ;  /* 0x00006b00ff0a77ac */ /* 0x000ee20008000a00 */
[----:B0-----:R-:W-:-:S04]  /*0190*/  UISETP.LT.AND UP0, UPT, UR4, UR5, UPT ;  /* 0x000000050400728c */ /* 0x001fc8000bf01270 */
[----:B------:R-:W-:-:S04]  /*01a0*/  USEL UR4, UR4, UR5, UP0 ;  /* 0x0000000504047287 */ /* 0x000fc80008000000 */
[----:B------:R-:W-:Y:S01]  /*01b0*/  UISETP.GE.AND UP0, UPT, UR4, 0x1, UPT ;  /* 0x000000010400788c */ /* 0x000fe2000bf06270 */
[----:B-1----:R-:W-:-:S03]  /*01c0*/  IMAD R15, R0, UR6, -R15 ;  /* 0x00000006000f7c24 */ /* 0x002fc6000f8e0a0f */
[----:B--2---:R-:W-:-:S09]  /*01d0*/  UISETP.LT.OR UP0, UPT, UR7, 0x1, !UP0 ;  /* 0x000000010700788c */ /* 0x004fd2000c701670 */
[----:B---3--:R-:W-:Y:S05]  /*01e0*/  BRA.U UP0, `(.L_x_0) ;  /* 0x0000000d00007547 */ /* 0x008fea000b800000 */
[----:B------:R-:W0:Y:S01]  /*01f0*/  LDC R3, c[0x0][0x3c0] ;  /* 0x0000f000ff037b82 */ /* 0x000e220000000800 */
[----:B------:R-:W0:Y:S01]  /*0200*/  LDCU UR4, c[0x0][0x3b8] ;  /* 0x00007700ff0477ac */ /* 0x000e220008000800 */
[----:B------:R-:W-:Y:S01]  /*0210*/  IMAD.MOV.U32 R17, RZ, RZ, RZ ;  /* 0x000000ffff117224 */ /* 0x000fe200078e00ff */
[----:B------:R-:W-:Y:S02]  /*0220*/  ULOP3.LUT UR8, UR5, 0x7, URZ, 0xc0, !UPT ;  /* 0x0000000705087892 */ /* 0x000fe4000f8ec0ff */
[----:B------:R-:W-:Y:S01]  /*0230*/  ULOP3.LUT UR7, UR5, 0x7ffffff8, URZ, 0xc0, !UPT ;  /* 0x7ffffff805077892 */ /* 0x000fe2000f8ec0ff */
[----:B0-----:R-:W-:Y:S01]  /*0240*/  IMAD R14, R12, UR4, -R3 ;  /* 0x000000040c0e7c24 */ /* 0x001fe2000f8e0a03 */
[----:B------:R-:W-:-:S10]  /*0250*/  UMOV UR4, URZ ;  /* 0x000000ff00047c82 */ /* 0x000fd40008000000 */
.L_x_7:
[----:B------:R-:W-:-:S05]  /*0260*/  UMOV UR5, URZ ;  /* 0x000000ff00057c82 */ /* 0x000fca0008000000 */
.L_x_6:
[----:B------:R-:W0:Y:S01]  /*0270*/  LDC R2, c[0x0][0x3b0] ;  /* 0x0000ec00ff027b82 */ /* 0x000e220000000800 */
[----:B------:R-:W-:-:S07]  /*0280*/  UMOV UR6, URZ ;  /* 0x000000ff00067c82 */ /* 0x000fce0008000000 */
[----:B------:R-:W1:Y:S08]  /*0290*/  LDC.64 R10, c[0x0][0x3a8] ;  /* 0x0000ea00ff0a7b82 */ /* 0x000e700000000a00 */
[----:B------:R-:W2:Y:S01]  /*02a0*/  LDC R5, c[0x0][0x398] ;  /* 0x0000e600ff057b82 */ /* 0x000ea20000000800 */
[----:B0-----:R-:W-:Y:S02]  /*02b0*/  IMAD R3, R13, R2, UR4 ;  /* 0x000000040d037e24 */ /* 0x001fe4000f8e0202 */
[----:B------:R-:W-:Y:S01]  /*02c0*/  VIADD R2, R14, UR5 ;  /* 0x000000050e027c36 */ /* 0x000fe20008000000 */
[----:B-1----:R-:W-:Y:S01]  /*02d0*/  ISETP.GE.U32.AND P1, PT, R11, 0x8, PT ;  /* 0x000000080b00780c */ /* 0x002fe20003f26070 */
[----:B------:R-:W-:Y:S01]  /*02e0*/  IMAD R16, R3, R10, UR5 ;  /* 0x0000000503107e24 */ /* 0x000fe2000f8e020a */
[----:B------:R-:W-:-:S02]  /*02f0*/  UIADD3 UR5, UPT, UPT, UR5, 0x1, URZ ;  /* 0x0000000105057890 */ /* 0x000fc4000fffe0ff */
[----:B--2---:R-:W-:-:S04]  /*0300*/  ISETP.GE.AND P0, PT, R2, R5, PT ;  /* 0x000000050200720c */ /* 0x004fc80003f06270 */
[----:B------:R-:W-:Y:S01]  /*0310*/  ISETP.NE.AND P5, PT, R10, UR5, PT ;  /* 0x000000050a007c0c */ /* 0x000fe2000bfa5270 */
[----:B------:R-:W-:Y:S01]  /*0320*/  IMAD R10, R5, UR4, R2 ;  /* 0x00000004050a7c24 */ /* 0x000fe2000f8e0202 */
[----:B------:R-:W-:-:S03]  /*0330*/  ISETP.GT.AND P0, PT, R2, -0x1, !P0 ;  /* 0xffffffff0200780c */ /* 0x000fc60004704270 */
[----:B------:R-:W-:Y:S10]  /*0340*/  @!P1 BRA `(.L_x_1) ;  /* 0x0000000400349947 */ /* 0x000ff40003800000 */
[----:B------:R-:W0:Y:S01]  /*0350*/  LDC R11, c[0x0][0x3ac] ;  /* 0x0000eb00ff0b7b82 */ /* 0x000e220000000800 */
[----:B------:R-:W1:Y:S01]  /*0360*/  LDCU UR9, c[0x0][0x39c] ;  /* 0x00007380ff0977ac */ /* 0x000e620008000800 */
[----:B------:R-:W-:-:S06]  /*0370*/  UMOV UR6, URZ ;  /* 0x000000ff00067c82 */ /* 0x000fcc0008000000 */
[----:B------:R-:W2:Y:S08]  /*0380*/  LDC.64 R4, c[0x0][0x380] ;  /* 0x0000e000ff047b82 */ /* 0x000eb00000000a00 */
[----:B------:R-:W3:Y:S02]  /*0390*/  LDC.64 R2, c[0x0][0x388] ;  /* 0x0000e200ff027b82 */ /* 0x000ee40000000a00 */
.L_x_2:
[----:B------:R-:W-:Y:S02]  /*03a0*/  VIADD R19, R15, UR6 ;  /* 0x000000060f137c36 */ /* 0x000fe40008000000 */
[----:B------:R-:W-:Y:S02]  /*03b0*/  HFMA2 R20, -RZ, RZ, 0, 0 ;  /* 0x00000000ff147431 */ /* 0x000fe400000001ff */
[----:B0-----:R-:W-:Y:S02]  /*03c0*/  IMAD R7, R16, R11, UR6 ;  /* 0x0000000610077e24 */ /* 0x001fe4000f8e020b */
[----:B-1----:R-:W-:Y:S01]  /*03d0*/  IMAD R9, R10, UR9, R19 ;  /* 0x000000090a097c24 */ /* 0x002fe2000f8e0213 */
[----:B------:R-:W-:Y:S01]  /*03e0*/  ISETP.GE.AND P1, PT, R19, UR9, PT ;  /* 0x0000000913007c0c */ /* 0x000fe2000bf26270 */
[----:B---3--:R-:W-:-:S03]  /*03f0*/  IMAD.WIDE R6, R7, 0x4, R2 ;  /* 0x0000000407067825 */ /* 0x008fc600078e0202 */
[----:B------:R-:W-:Y:S01]  /*0400*/  ISETP.GT.AND P1, PT, R19, -0x1, !P1 ;  /* 0xffffffff1300780c */ /* 0x000fe20004f24270 */
[----:B--2---:R-:W-:Y:S01]  /*0410*/  IMAD.WIDE R8, R9, 0x4, R4 ;  /* 0x0000000409087825 */ /* 0x004fe200078e0204 */
[----:B------:R-:W2:Y:S02]  /*0420*/  LDG.E R24, desc[UR10][R6.64] ;  /* 0x0000000a06187981 */ /* 0x000ea4000c1e1900 */
[----:B------:R-:W-:Y:S01]  /*0430*/  PLOP3.LUT P1, PT, P0, P1, PT, 0x80, 0x8 ;  /* 0x000000000008781c */ /* 0x000fe20000723070 */
[C---:B------:R-:W-:Y:S01]  /*0440*/  VIADD R18, R19.reuse, 0x1 ;  /* 0x0000000113127836 */ /* 0x040fe20000000000 */
[----:B------:R-:W3:Y:S01]  /*0450*/  LDG.E R21, desc[UR10][R6.64+0x4] ;  /* 0x0000040a06157981 */ /* 0x000ee2000c1e1900 */
[----:B------:R-:W-:Y:S01]  /*0460*/  IMAD.MOV.U32 R22, RZ, RZ, RZ ;  /* 0x000000ffff167224 */ /* 0x000fe200078e00ff */
[----:B------:R-:W-:Y:S02]  /*0470*/  IADD3 R23, PT, PT, R19, 0x3, RZ ;  /* 0x0000000313177810 */ /* 0x000fe40007ffe0ff */
[----:B------:R-:W4:Y:S07]  /*0480*/  LDG.E R26, desc[UR10][R6.64+0x1c] ;  /* 0x00001c0a061a7981 */ /* 0x000f2e000c1e1900 */
[----:B------:R-:W2:Y:S01]  /*0490*/  @P1 LDG.E R20, desc[UR10][R8.64] ;  /* 0x0000000a08141981 */ /* 0x000ea2000c1e1900 */
[----:B------:R-:W-:-:S04]  /*04a0*/  ISETP.GE.AND P1, PT, R18, UR9, PT ;  /* 0x0000000912007c0c */ /* 0x000fc8000bf26270 */
[----:B------:R-:W-:-:S04]  /*04b0*/  ISETP.GT.AND P1, PT, R18, -0x1, !P1 ;  /* 0xffffffff1200780c */ /* 0x000fc80004f24270 */
[----:B------:R-:W-:Y:S01]  /*04c0*/  PLOP3.LUT P1, PT, P0, P1, PT, 0x80, 0x8 ;  /* 0x000000000008781c */ /* 0x000fe20000723070 */
[----:B------:R-:W-:Y:S01]  /*04d0*/  VIADD R18, R19, 0x2 ;  /* 0x0000000213127836 */ /* 0x000fe20000000000 */
[----:B------:R-:W-:-:S11]  /*04e0*/  ISETP.GE.AND P2, PT, R23, UR9, PT ;  /* 0x0000000917007c0c */ /* 0x000fd6000bf46270 */
[----:B------:R-:W3:Y:S01]  /*04f0*/  @P1 LDG.E R22, desc[UR10][R8.64+0x4] ;  /* 0x0000040a08161981 */ /* 0x000ee2000c1e1900 */
[----:B------:R-:W-:-:S04]  /*0500*/  ISETP.GE.AND P1, PT, R18, UR9, PT ;  /* 0x0000000912007c0c */ /* 0x000fc8000bf26270 */
[----:B------:R-:W-:Y:S02]  /*0510*/  ISETP.GT.AND P1, PT, R18, -0x1, !P1 ;  /* 0xffffffff1200780c */ /* 0x000fe40004f24270 */
[----:B------:R-:W-:Y:S02]  /*0520*/  ISETP.GT.AND P2, PT, R23, -0x1, !P2 ;  /* 0xffffffff1700780c */ /* 0x000fe40005744270 */
[----:B------:R-:W-:Y:S01]  /*0530*/  PLOP3.LUT P1, PT, P0, P1, PT, 0x80, 0x8 ;  /* 0x000000000008781c */ /* 0x000fe20000723070 */
[----:B------:R-:W-:Y:S01]  /*0540*/  IMAD.MOV.U32 R18, RZ, RZ, RZ ;  /* 0x000000ffff127224 */ /* 0x000fe200078e00ff */
[----:B------:R-:W-:Y:S01]  /*0550*/  PLOP3.LUT P2, PT, P0, P2, PT, 0x80, 0x8 ;  /* 0x000000000008781c */ /* 0x000fe20000745070 */
[----:B------:R-:W5:Y:S10]  /*0560*/  LDG.E R23, desc[UR10][R6.64+0x8] ;  /* 0x0000080a06177981 */ /* 0x000f74000c1e1900 */
[----:B------:R-:W5:Y:S01]  /*0570*/  @P1 LDG.E R18, desc[UR10][R8.64+0x8] ;  /* 0x0000080a08121981 */ /* 0x000f62000c1e1900 */
[----:B--2---:R-:W-:Y:S01]  /*0580*/  FFMA R24, R24, R20, R17 ;  /* 0x0000001418187223 */ /* 0x004fe20000000011 */
[----:B------:R-:W-:-:S02]  /*0590*/  IMAD.MOV.U32 R17, RZ, RZ, RZ ;  /* 0x000000ffff117224 */ /* 0x000fc400078e00ff */
[----:B------:R-:W2:Y:S04]  /*05a0*/  LDG.E R20, desc[UR10][R6.64+0xc] ;  /* 0x00000c0a06147981 */ /* 0x000ea8000c1e1900 */
[----:B------:R-:W2:Y:S01]  /*05b0*/  @P2 LDG.E R17, desc[UR10][R8.64+0xc] ;  /* 0x00000c0a08112981 */ /* 0x000ea2000c1e1900 */
[----:B---3--:R-:W-:Y:S01]  /*05c0*/  FFMA R24, R21, R22, R24 ;  /* 0x0000001615187223 */ /* 0x008fe20000000018 */
[C---:B------:R-:W-:Y:S01]  /*05d0*/  VIADD R21, R19.reuse, 0x4 ;  /* 0x0000000413157836 */ /* 0x040fe20000000000 */
[----:B------:R-:W-:-:S04]  /*05e0*/  IADD3 R22, PT, PT, R19, 0x5, RZ ;  /* 0x0000000513167810 */ /* 0x000fc80007ffe0ff */
[C---:B------:R-:W-:Y:S02]  /*05f0*/  ISETP.GE.AND P1, PT, R21.reuse, UR9, PT ;  /* 0x0000000915007c0c */ /* 0x040fe4000bf26270 */
[C---:B------:R-:W-:Y:S02]  /*0600*/  ISETP.GE.AND P2, PT, R22.reuse, UR9, PT ;  /* 0x0000000916007c0c */ /* 0x040fe4000bf46270 */
[----:B------:R-:W-:Y:S01]  /*0610*/  ISETP.GT.AND P1, PT, R21, -0x1, !P1 ;  /* 0xffffffff1500780c */ /* 0x000fe20004f24270 */
[C---:B------:R-:W-:Y:S02]  /*0620*/  VIADD R21, R19.reuse, 0x6 ;  /* 0x0000000613157836 */ /* 0x040fe40000000000 */
[----:B------:R-:W-:Y:S01]  /*0630*/  VIADD R19, R19, 0x7 ;  /* 0x0000000713137836 */ /* 0x000fe20000000000 */
[----:B------:R-:W-:Y:S02]  /*0640*/  ISETP.GT.AND P2, PT, R22, -0x1, !P2 ;  /* 0xffffffff1600780c */ /* 0x000fe40005744270 */
[----:B------:R-:W-:-:S02]  /*0650*/  ISETP.GE.AND P3, PT, R21, UR9, PT ;  /* 0x0000000915007c0c */ /* 0x000fc4000bf66270 */
[----:B------:R-:W-:Y:S02]  /*0660*/  PLOP3.LUT P1, PT, P0, P1, PT, 0x80, 0x8 ;  /* 0x000000000008781c */ /* 0x000fe40000723070 */
[----:B------:R-:W-:Y:S02]  /*0670*/  ISETP.GE.AND P4, PT, R19, UR9, PT ;  /* 0x0000000913007c0c */ /* 0x000fe4000bf86270 */
[----:B------:R-:W-:Y:S02]  /*0680*/  ISETP.GT.AND P3, PT, R21, -0x1, !P3 ;  /* 0xffffffff1500780c */ /* 0x000fe40005f64270 */
[----:B------:R-:W-:Y:S01]  /*0690*/  PLOP3.LUT P2, PT, P0, P2, PT, 0x80, 0x8 ;  /* 0x000000000008781c */ /* 0x000fe20000745070 */
[----:B-----5:R-:W-:Y:S01]  /*06a0*/  FFMA R23, R23, R18, R24 ;  /* 0x0000001217177223 */ /* 0x020fe20000000018 */
[----:B------:R-:W-:Y:S01]  /*06b0*/  ISETP.GT.AND P4, PT, R19, -0x1, !P4 ;  /* 0xffffffff1300780c */ /* 0x000fe20006784270 */
[----:B------:R-:W-:Y:S01]  /*06c0*/  IMAD.MOV.U32 R19, RZ, RZ, RZ ;  /* 0x000000ffff137224 */ /* 0x000fe200078e00ff */
[----:B------:R-:W-:Y:S01]  /*06d0*/  PLOP3.LUT P3, PT, P0, P3, PT, 0x80, 0x8 ;  /* 0x000000000008781c */ /* 0x000fe20000767070 */
[----:B------:R-:W3:Y:S01]  /*06e0*/  LDG.E R21, desc[UR10][R6.64+0x10] ;  /* 0x0000100a06157981 */ /* 0x000ee2000c1e1900 */
[----:B------:R-:W-:-:S02]  /*06f0*/  MOV R18, RZ ;  /* 0x000000ff00127202 */ /* 0x000fc40000000f00 */
[----:B------:R-:W-:Y:S01]  /*0700*/  PLOP3.LUT P4, PT, P0, P4, PT, 0x80, 0x8 ;  /* 0x000000000008781c */ /* 0x000fe20000789070 */
[----:B------:R-:W3:Y:S04]  /*0710*/  @P1 LDG.E R19, desc[UR10][R8.64+0x10] ;  /* 0x0000100a08131981 */ /* 0x000ee8000c1e1900 */
[----:B------:R-:W5:Y:S04]  /*0720*/  LDG.E R24, desc[UR10][R6.64+0x14] ;  /* 0x0000140a06187981 */ /* 0x000f68000c1e1900 */
[----:B------:R-:W5:Y:S01]  /*0730*/  @P2 LDG.E R18, desc[UR10][R8.64+0x14] ;  /* 0x0000140a08122981 */ /* 0x000f62000c1e1900 */
[----:B--2---:R-:W-:Y:S01]  /*0740*/  FFMA R22, R20, R17, R23 ;  /* 0x0000001114167223 */ /* 0x004fe20000000017 */
[----:B------:R-:W-:-:S02]  /*0750*/  IMAD.MOV.U32 R17, RZ, RZ, RZ ;  /* 0x000000ffff117224 */ /* 0x000fc400078e00ff */
[----:B------:R-:W2:Y:S01]  /*0760*/  LDG.E R23, desc[UR10][R6.64+0x18] ;  /* 0x0000180a06177981 */ /* 0x000ea2000c1e1900 */
[----:B------:R-:W-:-:S03]  /*0770*/  IMAD.MOV.U32 R20, RZ, RZ, RZ ;  /* 0x000000ffff147224 */ /* 0x000fc600078e00ff */
[----:B------:R-:W2:Y:S04]  /*0780*/  @P3 LDG.E R17, desc[UR10][R8.64+0x18] ;  /* 0x0000180a08113981 */ /* 0x000ea8000c1e1900 */
[----:B------:R-:W4:Y:S01]  /*0790*/  @P4 LDG.E R20, desc[UR10][R8.64+0x1c] ;  /* 0x00001c0a08144981 */ /* 0x000f22000c1e1900 */
[----:B------:R-:W-:-:S04]  /*07a0*/  UIADD3 UR6, UPT, UPT, UR6, 0x8, URZ ;  /* 0x0000000806067890 */ /* 0x000fc8000fffe0ff */
[----:B------:R-:W-:Y:S01]  /*07b0*/  UISETP.NE.AND UP0, UPT, UR6, UR7, UPT ;  /* 0x000000070600728c */ /* 0x000fe2000bf05270 */
[----:B---3--:R-:W-:-:S04]  /*07c0*/  FFMA R19, R21, R19, R22 ;  /* 0x0000001315137223 */ /* 0x008fc80000000016 */
[----:B-----5:R-:W-:-:S04]  /*07d0*/  FFMA R18, R24, R18, R19 ;  /* 0x0000001218127223 */ /* 0x020fc80000000013 */
[----:B--2---:R-:W-:-:S04]  /*07e0*/  FFMA R17, R23, R17, R18 ;  /* 0x0000001117117223 */ /* 0x004fc80000000012 */
[----:B----4-:R-:W-:Y:S01]  /*07f0*/  FFMA R17, R26, R20, R17 ;  /* 0x000000141a117223 */ /* 0x010fe20000000011 */
[----:B------:R-:W-:Y:S06]  /*0800*/  BRA.U UP0, `(.L_x_2) ;  /* 0xfffffff900e47547 */ /* 0x000fec000b83ffff */
[----:B------:R-:W-:-:S05]  /*0810*/  UMOV UR6, UR7 ;  /* 0x0000000700067c82 */ /* 0x000fca0008000000 */
.L_x_1:
[----:B------:R-:W-:-:S09]  /*0820*/  UISETP.NE.AND UP0, UPT, UR8, URZ, UPT ;  /* 0x000000ff0800728c */ /* 0x000fd2000bf05270 */
[----:B------:R-:W-:Y:S05]  /*0830*/  BRA.U !UP0, `(.L_x_3) ;  /* 0x0000000508587547 */ /* 0x000fea000b800000 */
[----:B------:R-:W-:Y:S01]  /*0840*/  UIADD3 UR9, UPT, UPT, UR8, -0x1, URZ ;  /* 0xffffffff08097890 */ /* 0x000fe2000fffe0ff */
[----:B------:R-:W-:-:S03]  /*0850*/  LOP3.LUT P6, R20, R11, 0x3, RZ, 0xc0, !PT ;  /* 0x000000030b147812 */ /* 0x000fc600078cc0ff */
[----:B------:R-:W-:-:S09]  /*0860*/  UISETP.GE.U32.AND UP0, UPT, UR9, 0x3, UPT ;  /* 0x000000030900788c */ /* 0x000fd2000bf06070 */
[----:B------:R-:W-:Y:S05]  /*0870*/  BRA.U !UP0, `(.L_x_4) ;  /* 0x0000000108987547 */ /* 0x000fea000b800000 */
[----:B------:R-:W0:Y:S01]  /*0880*/  LDCU UR9, c[0x0][0x39c] ;  /* 0x00007380ff0977ac */ /* 0x000e220008000800 */
[----:B------:R-:W1:Y:S01]  /*0890*/  LDC.64 R4, c[0x0][0x388] ;  /* 0x0000e200ff047b82 */ /* 0x000e620000000a00 */
[----:B------:R-:W-:-:S04]  /*08a0*/  VIADD R9, R15, UR6 ;  /* 0x000000060f097c36 */ /* 0x000fc80008000000 */
[C---:B------:R-:W-:Y:S01]  /*08b0*/  VIADD R7, R9.reuse, 0x2 ;  /* 0x0000000209077836 */ /* 0x040fe20000000000 */
[C---:B------:R-:W-:Y:S01]  /*08c0*/  IADD3 R6, PT, PT, R9.reuse, 0x1, RZ ;  /* 0x0000000109067810 */ /* 0x040fe20007ffe0ff */
[C---:B------:R-:W-:Y:S01]  /*08d0*/  VIADD R8, R9.reuse, 0x3 ;  /* 0x0000000309087836 */ /* 0x040fe20000000000 */
[----:B------:R-:W2:Y:S01]  /*08e0*/  LDC.64 R2, c[0x0][0x380] ;  /* 0x0000e000ff027b82 */ /* 0x000ea20000000a00 */
[C---:B0-----:R-:W-:Y:S02]  /*08f0*/  ISETP.GE.AND P3, PT, R9.reuse, UR9, PT ;  /* 0x0000000909007c0c */ /* 0x041fe4000bf66270 */
[----:B------:R-:W-:Y:S02]  /*0900*/  ISETP.GE.AND P1, PT, R6, UR9, PT ;  /* 0x0000000906007c0c */ /* 0x000fe4000bf26270 */
[----:B------:R-:W-:Y:S01]  /*0910*/  ISETP.GT.AND P3, PT, R9, -0x1, !P3 ;  /* 0xffffffff0900780c */ /* 0x000fe20005f64270 */
[----:B------:R-:W-:Y:S01]  /*0920*/  IMAD R9, R10, UR9, R9 ;  /* 0x000000090a097c24 */ /* 0x000fe2000f8e0209 */
[----:B------:R-:W-:-:S02]  /*0930*/  ISETP.GE.AND P2, PT, R7, UR9, PT ;  /* 0x0000000907007c0c */ /* 0x000fc4000bf46270 */
[----:B------:R-:W-:Y:S02]  /*0940*/  ISETP.GT.AND P1, PT, R6, -0x1, !P1 ;  /* 0xffffffff0600780c */ /* 0x000fe40004f24270 */
[----:B------:R-:W-:Y:S02]  /*0950*/  PLOP3.LUT P3, PT, P0, P3, PT, 0x80, 0x8 ;  /* 0x000000000008781c */ /* 0x000fe40000767070 */
[----:B------:R-:W-:Y:S01]  /*0960*/  ISETP.GT.AND P2, PT, R7, -0x1, !P2 ;  /* 0xffffffff0700780c */ /* 0x000fe20005744270 */
[----:B------:R-:W-:Y:S01]  /*0970*/  IMAD R7, R16, R11, UR6 ;  /* 0x0000000610077e24 */ /* 0x000fe2000f8e020b */
[C---:B------:R-:W-:Y:S01]  /*0980*/  ISETP.GE.AND P4, PT, R8.reuse, UR9, PT ;  /* 0x0000000908007c0c */ /* 0x040fe2000bf86270 */
[----:B--2---:R-:W-:Y:S01]  /*0990*/  IMAD.WIDE R2, R9, 0x4, R2 ;  /* 0x0000000409027825 */ /* 0x004fe200078e0202 */
[----:B------:R-:W-:Y:S02]  /*09a0*/  PLOP3.LUT P1, PT, P0, P1, PT, 0x80, 0x8 ;  /* 0x000000000008781c */ /* 0x000fe40000723070 */
[----:B------:R-:W-:Y:S01]  /*09b0*/  ISETP.GT.AND P4, PT, R8, -0x1, !P4 ;  /* 0xffffffff0800780c */ /* 0x000fe20006784270 */
[----:B-1----:R-:W-:Y:S01]  /*09c0*/  IMAD.WIDE R4, R7, 0x4, R4 ;  /* 0x0000000407047825 */ /* 0x002fe200078e0204 */
[----:B------:R-:W-:-:S02]  /*09d0*/  CS2R R6, SRZ ;  /* 0x0000000000067805 */ /* 0x000fc4000001ff00 */
[----:B------:R-:W-:Y:S02]  /*09e0*/  PLOP3.LUT P2, PT, P0, P2, PT, 0x80, 0x8 ;  /* 0x000000000008781c */ /* 0x000fe40000745070 */
[----:B------:R-:W-:Y:S01]  /*09f0*/  PLOP3.LUT P4, PT, P0, P4, PT, 0x80, 0x8 ;  /* 0x000000000008781c */ /* 0x000fe20000789070 */
[----:B------:R-:W2:Y:S01]  /*0a00*/  LDG.E R18, desc[UR10][R4.64] ;  /* 0x0000000a04127981 */ /* 0x000ea2000c1e1900 */
[----:B------:R-:W-:-:S03]  /*0a10*/  CS2R R8, SRZ ;  /* 0x0000000000087805 */ /* 0x000fc6000001ff00 */
[----:B------:R-:W2:Y:S04]  /*0a20*/  @P3 LDG.E R6, desc[UR10][R2.64] ;  /* 0x0000000a02063981 */ /* 0x000ea8000c1e1900 */
[----:B------:R-:W3:Y:S04]  /*0a30*/  LDG.E R19, desc[UR10][R4.64+0x4] ;  /* 0x0000040a04137981 */ /* 0x000ee8000c1e1900 */
[----:B------:R-:W3:Y:S04]  /*0a40*/  @P1 LDG.E R7, desc[UR10][R2.64+0x4] ;  /* 0x0000040a02071981 */ /* 0x000ee8000c1e1900 */
[----:B------:R-:W4:Y:S04]  /*0a50*/  LDG.E R22, desc[UR10][R4.64+0x8] ;  /* 0x0000080a04167981 */ /* 0x000f28000c1e1900 */
[----:B------:R-:W4:Y:S04]  /*0a60*/  @P2 LDG.E R8, desc[UR10][R2.64+0x8] ;  /* 0x0000080a02082981 */ /* 0x000f28000c1e1900 */
[----:B------:R-:W5:Y:S04]  /*0a70*/  @P4 LDG.E R9, desc[UR10][R2.64+0xc] ;  /* 0x00000c0a02094981 */ /* 0x000f68000c1e1900 */
[----:B------:R-:W5:Y:S01]  /*0a80*/  LDG.E R21, desc[UR10][R4.64+0xc] ;  /* 0x00000c0a04157981 */ /* 0x000f62000c1e1900 */
[----:B------:R-:W-:Y:S01]  /*0a90*/  UIADD3 UR6, UPT, UPT, UR6, 0x4, URZ ;  /* 0x0000000406067890 */ /* 0x000fe2000fffe0ff */
[----:B--2---:R-:W-:-:S04]  /*0aa0*/  FFMA R6, R18, R6, R17 ;  /* 0x0000000612067223 */ /* 0x004fc80000000011 */
[----:B---3--:R-:W-:-:S04]  /*0ab0*/  FFMA R7, R19, R7, R6 ;  /* 0x0000000713077223 */ /* 0x008fc80000000006 */
[----:B----4-:R-:W-:-:S04]  /*0ac0*/  FFMA R8, R22, R8, R7 ;  /* 0x0000000816087223 */ /* 0x010fc80000000007 */
[----:B-----5:R-:W-:-:S07]  /*0ad0*/  FFMA R17, R21, R9, R8 ;  /* 0x0000000915117223 */ /* 0x020fce0000000008 */
.L_x_4:
[----:B------:R-:W-:Y:S05]  /*0ae0*/  @!P6 BRA `(.L_x_3) ;  /* 0x0000000000ace947 */ /* 0x000fea0003800000 */
[----:B------:R-:W-:Y:S02]  /*0af0*/  ISETP.NE.AND P1, PT, R20, 0x1, PT ;  /* 0x000000011400780c */ /* 0x000fe40003f25270 */
[----:B------:R-:W-:-:S04]  /*0b00*/  LOP3.LUT R2, R11, 0x1, RZ, 0xc0, !PT ;  /* 0x000000010b027812 */ /* 0x000fc800078ec0ff */
[----:B------:R-:W-:-:S07]  /*0b10*/  ISETP.NE.U32.AND P3, PT, R2, 0x1, PT ;  /* 0x000000010200780c */ /* 0x000fce0003f65070 */
[----:B------:R-:W-:Y:S06]  /*0b20*/  @!P1 BRA `(.L_x_5) ;  /* 0x00000000005c9947 */ /* 0x000fec0003800000 */
[----:B------:R-:W0:Y:S01]  /*0b30*/  LDCU UR9, c[0x0][0x39c] ;  /* 0x00007380ff0977ac */ /* 0x000e220008000800 */
[----:B------:R-:W1:Y:S01]  /*0b40*/  LDC.64 R4, c[0x0][0x380] ;  /* 0x0000e000ff047b82 */ /* 0x000e620000000a00 */
[----:B------:R-:W-:Y:S02]  /*0b50*/  VIADD R7, R15, UR6 ;  /* 0x000000060f077c36 */ /* 0x000fe40008000000 */
[----:B------:R-:W-:-:S03]  /*0b60*/  IMAD R9, R16, R11, UR6 ;  /* 0x0000000610097e24 */ /* 0x000fc6000f8e020b */
[C---:B------:R-:W-:Y:S02]  /*0b70*/  IADD3 R6, PT, PT, R7.reuse, 0x1, RZ ;  /* 0x0000000107067810 */ /* 0x040fe40007ffe0ff */
[----:B------:R-:W2:Y:S01]  /*0b80*/  LDC.64 R2, c[0x0][0x388] ;  /* 0x0000e200ff027b82 */ /* 0x000ea20000000a00 */
[C---:B0-----:R-:W-:Y:S02]  /*0b90*/  ISETP.GE.AND P1, PT, R7.reuse, UR9, PT ;  /* 0x0000000907007c0c */ /* 0x041fe4000bf26270 */
[----:B------:R-:W-:Y:S02]  /*0ba0*/  ISETP.GE.AND P2, PT, R6, UR9, PT ;  /* 0x0000000906007c0c */ /* 0x000fe4000bf46270 */
[----:B------:R-:W-:Y:S01]  /*0bb0*/  ISETP.GT.AND P1, PT, R7, -0x1, !P1 ;  /* 0xffffffff0700780c */ /* 0x000fe20004f24270 */
[----:B------:R-:W-:Y:S01]  /*0bc0*/  IMAD R7, R10, UR9, R7 ;  /* 0x000000090a077c24 */ /* 0x000fe2000f8e0207 */
[----:B------:R-:W-:Y:S02]  /*0bd0*/  ISETP.GT.AND P2, PT, R6, -0x1, !P2 ;  /* 0xffffffff0600780c */ /* 0x000fe40005744270 */
[----:B------:R-:W-:Y:S01]  /*0be0*/  PLOP3.LUT P1, PT, P0, P1, PT, 0x80, 0x8 ;  /* 0x000000000008781c */ /* 0x000fe20000723070 */
[----:B-1----:R-:W-:Y:S01]  /*0bf0*/  IMAD.WIDE R4, R7, 0x4, R4 ;  /* 0x0000000407047825 */ /* 0x002fe200078e0204 */
[----:B------:R-:W-:-:S02]  /*0c00*/  PLOP3.LUT P2, PT, P0, P2, PT, 0x80, 0x8 ;  /* 0x000000000008781c */ /* 0x000fc40000745070 */
[----:B------:R-:W-:Y:S01]  /*0c10*/  CS2R R6, SRZ ;  /* 0x0000000000067805 */ /* 0x000fe2000001ff00 */
[----:B--2---:R-:W-:-:S05]  /*0c20*/  IMAD.WIDE R2, R9, 0x4, R2 ;  /* 0x0000000409027825 */ /* 0x004fca00078e0202 */
[----:B------:R-:W2:Y:S04]  /*0c30*/  LDG.E R8, desc[UR10][R2.64] ;  /* 0x0000000a02087981 */ /* 0x000ea8000c1e1900 */
[----:B------:R-:W2:Y:S04]  /*0c40*/  @P1 LDG.E R6, desc[UR10][R4.64] ;  /* 0x0000000a04061981 */ /* 0x000ea8000c1e1900 */
[----:B------:R-:W3:Y:S04]  /*0c50*/  LDG.E R9, desc[UR10][R2.64+0x4] ;  /* 0x0000040a02097981 */ /* 0x000ee8000c1e1900 */
[----:B------:R-:W3:Y:S01]  /*0c60*/  @P2 LDG.E R7, desc[UR10][R4.64+0x4] ;  /* 0x0000040a04072981 */ /* 0x000ee2000c1e1900 */
[----:B------:R-:W-:Y:S01]  /*0c70*/  UIADD3 UR6, UPT, UPT, UR6, 0x2, URZ ;  /* 0x0000000206067890 */ /* 0x000fe2000fffe0ff */
[----:B--2---:R-:W-:-:S04]  /*0c80*/  FFMA R6, R8, R6, R17 ;  /* 0x0000000608067223 */ /* 0x004fc80000000011 */
[----:B---3--:R-:W-:-:S07]  /*0c90*/  FFMA R17, R9, R7, R6 ;  /* 0x0000000709117223 */ /* 0x008fce0000000006 */
.L_x_5:
[----:B------:R-:W-:Y:S05]  /*0ca0*/  @P3 BRA `(.L_x_3) ;  /* 0x00000000003c3947 */ /* 0x000fea0003800000 */
[----:B------:R-:W0:Y:S01]  /*0cb0*/  LDCU UR9, c[0x0][0x39c] ;  /* 0x00007380ff0977ac */ /* 0x000e220008000800 */
[----:B------:R-:W-:Y:S01]  /*0cc0*/  VIADD R7, R15, UR6 ;  /* 0x000000060f077c36 */ /* 0x000fe20008000000 */
[----:B------:R-:W1:Y:S01]  /*0cd0*/  LDC.64 R4, c[0x0][0x388] ;  /* 0x0000e200ff047b82 */ /* 0x000e620000000a00 */
[----:B------:R-:W-:Y:S02]  /*0ce0*/  IMAD R11, R16, R11, UR6 ;  /* 0x00000006100b7e24 */ /* 0x000fe4000f8e020b */
[----:B------:R-:W-:Y:S01]  /*0cf0*/  IMAD.MOV.U32 R6, RZ, RZ, RZ ;  /* 0x000000ffff067224 */ /* 0x000fe200078e00ff */
[----:B0-----:R-:W-:-:S04]  /*0d00*/  ISETP.GE.AND P1, PT, R7, UR9, PT ;  /* 0x0000000907007c0c */ /* 0x001fc8000bf26270 */
[----:B------:R-:W-:-:S04]  /*0d10*/  ISETP.GT.AND P1, PT, R7, -0x1, !P1 ;  /* 0xffffffff0700780c */ /* 0x000fc80004f24270 */
[----:B------:R-:W-:Y:S01]  /*0d20*/  PLOP3.LUT P1, PT, P0, P1, PT, 0x80, 0x8 ;  /* 0x000000000008781c */ /* 0x000fe20000723070 */
[----:B-1----:R-:W-:-:S06]  /*0d30*/  IMAD.WIDE R4, R11, 0x4, R4 ;  /* 0x000000040b047825 */ /* 0x002fcc00078e0204 */
[----:B------:R-:W2:Y:S06]  /*0d40*/  LDG.E R4, desc[UR10][R4.64] ;  /* 0x0000000a04047981 */ /* 0x000eac000c1e1900 */
[----:B------:R-:W0:Y:S01]  /*0d50*/  @P1 LDC.64 R2, c[0x0][0x380] ;  /* 0x0000e000ff021b82 */ /* 0x000e220000000a00 */
[----:B------:R-:W-:-:S04]  /*0d60*/  @P1 IMAD R7, R10, UR9, R7 ;  /* 0x000000090a071c24 */ /* 0x000fc8000f8e0207 */
[----:B0-----:R-:W-:-:S05]  /*0d70*/  @P1 IMAD.WIDE R2, R7, 0x4, R2 ;  /* 0x0000000407021825 */ /* 0x001fca00078e0202 */
[----:B------:R-:W2:Y:S02]  /*0d80*/  @P1 LDG.E R6, desc[UR10][R2.64] ;  /* 0x0000000a02061981 */ /* 0x000ea4000c1e1900 */
[----:B--2---:R-:W-:-:S07]  /*0d90*/  FFMA R17, R4, R6, R17 ;  /* 0x0000000604117223 */ /* 0x004fce0000000011 */
.L_x_3:
[----:B------:R-:W-:Y:S05]  /*0da0*/  @P5 BRA `(.L_x_6) ;  /* 0xfffffff400305947 */ /* 0x000fea000383ffff */
[----:B------:R-:W0:Y:S01]  /*0db0*/  LDCU UR5, c[0x0][0x3b0] ;  /* 0x00007600ff0577ac */ /* 0x000e220008000800 */
[----:B------:R-:W-:-:S04]  /*0dc0*/  UIADD3 UR4, UPT, UPT, UR4, 0x1, URZ ;  /* 0x0000000104047890 */ /* 0x000fc8000fffe0ff */
[----:B0-----:R-:W-:-:S09]  /*0dd0*/  UISETP.NE.AND UP0, UPT, UR4, UR5, UPT ;  /* 0x000000050400728c */ /* 0x001fd2000bf05270 */
[----:B------:R-:W-:Y:S05]  /*0de0*/  BRA.U UP0, `(.L_x_7) ;  /* 0xfffffff5001c7547 */ /* 0x000fea000b83ffff */
.L_x_0:
[----:B------:R-:W0:Y:S01]  /*0df0*/  LDCU.64 UR4, c[0x0][0x3a0] ;  /* 0x00007400ff0477ac */ /* 0x000e220008000a00 */
[----:B------:R-:W1:Y:S01]  /*0e00*/  LDC.64 R2, c[0x0][0x390] ;  /* 0x0000e400ff027b82 */ /* 0x000e620000000a00 */
[----:B0-----:R-:W-:-:S04]  /*0e10*/  IMAD R13, R13, UR4, R12 ;  /* 0x000000040d0d7c24 */ /* 0x001fc8000f8e020c */
[----:B------:R-:W-:-:S04]  /*0e20*/  IMAD R13, R13, UR5, R0 ;  /* 0x000000050d0d7c24 */ /* 0x000fc8000f8e0200 */
[----:B-1----:R-:W-:-:S05]  /*0e30*/  IMAD.WIDE R2, R13, 0x4, R2 ;  /* 0x000000040d027825 */ /* 0x002fca00078e0202 */
[----:B------:R-:W-:Y:S01]  /*0e40*/  STG.E desc[UR10][R2.64], R17 ;  /* 0x0000001102007986 */ /* 0x000fe2000c10190a */
[----:B------:R-:W-:Y:S05]  /*0e50*/  EXIT ;  /* 0x000000000000794d */ /* 0x000fea0003800000 */
.L_x_8:
[----:B------:R-:W-:-:S00]  /*0e60*/  BRA `(.L_x_8) ;  /* 0xfffffffc00fc7947 */ /* 0x000fc0000383ffff */
[----:B------:R-:W-:-:S00]  /*0e70*/  NOP ;  /* 0x0000000000007918 */ /* 0x000fc00000000000 */
        /* <DEDUP_REMOVED lines=8> */
.L_x_9:


//--------------------- .nv.shared.reserved.0     --------------------------
	.section	.nv.shared.reserved.0,"aw",@nobits
	.weak		__nv_reservedSMEM_offset_0_alias
	.size		__nv_reservedSMEM_offset_0_alias, 0, 64
	.other		__nv_reservedSMEM_offset_0_alias,@"STO_CUDA_RESERVED_SHARED STV_DEFAULT"
__nv_reservedSMEM_offset_0_alias:
	.zero		0
	.zero		64


//--------------------- .nv.constant0._Z17convolve2d_kernelPKfS0_Pf12Conv2DParams --------------------------
	.section	.nv.constant0._Z17convolve2d_kernelPKfS0_Pf12Conv2DParams,"a",@progbits
	.sectionflags	@""
	.align	4
.nv.constant0._Z17convolve2d_kernelPKfS0_Pf12Conv2DParams:
	.zero		968


//--------------------- SYMBOLS --------------------------

	.type		.nv.reservedSmem.offset0,@object
	.size		.nv.reservedSmem.offset0,0x4
